//
// Generated by NVIDIA NVVM Compiler
//
// Compiler Build ID: CL-36424714
// Cuda compilation tools, release 13.0, V13.0.88
// Based on NVVM 20.0.0
//

.version 9.0
.target sm_100
.address_size 64

	// .globl	_Z7mysgemmiiiPKfS0_Pf
// _ZZ7mysgemmiiiPKfS0_PfE5aTile has been demoted
// _ZZ7mysgemmiiiPKfS0_PfE5bTile has been demoted

.visible .entry _Z7mysgemmiiiPKfS0_Pf(
	.param .u32 _Z7mysgemmiiiPKfS0_Pf_param_0,
	.param .u32 _Z7mysgemmiiiPKfS0_Pf_param_1,
	.param .u32 _Z7mysgemmiiiPKfS0_Pf_param_2,
	.param .u64 .ptr .align 1 _Z7mysgemmiiiPKfS0_Pf_param_3,
	.param .u64 .ptr .align 1 _Z7mysgemmiiiPKfS0_Pf_param_4,
	.param .u64 .ptr .align 1 _Z7mysgemmiiiPKfS0_Pf_param_5
)
{
	.reg .pred 	%p<12>;
	.reg .b32 	%r<45>;
	.reg .b32 	%f<63>;
	.reg .b64 	%rd<13>;
	// demoted variable
	.shared .align 4 .b8 _ZZ7mysgemmiiiPKfS0_PfE5aTile[1024];
	// demoted variable
	.shared .align 4 .b8 _ZZ7mysgemmiiiPKfS0_PfE5bTile[1024];
	ld.param.u32 	%r23, [_Z7mysgemmiiiPKfS0_Pf_param_0];
	ld.param.u32 	%r24, [_Z7mysgemmiiiPKfS0_Pf_param_1];
	ld.param.u32 	%r25, [_Z7mysgemmiiiPKfS0_Pf_param_2];
	ld.param.u64 	%rd3, [_Z7mysgemmiiiPKfS0_Pf_param_3];
	ld.param.u64 	%rd4, [_Z7mysgemmiiiPKfS0_Pf_param_4];
	ld.param.u64 	%rd5, [_Z7mysgemmiiiPKfS0_Pf_param_5];
	mov.u32 	%r26, %ctaid.y;
	mov.u32 	%r27, %ntid.y;
	mov.u32 	%r42, %tid.y;
	mad.lo.s32 	%r2, %r26, %r27, %r42;
	mov.u32 	%r28, %ctaid.x;
	mov.u32 	%r29, %ntid.x;
	mov.u32 	%r40, %tid.x;
	mad.lo.s32 	%r4, %r28, %r29, %r40;
	setp.lt.s32 	%p1, %r24, -14;
	mov.f32 	%f62, 0f00000000;
	@%p1 bra 	$L__BB0_7;
	add.s32 	%r30, %r24, -1;
	shr.s32 	%r31, %r30, 31;
	shr.u32 	%r32, %r31, 28;
	add.s32 	%r33, %r30, %r32;
	shr.s32 	%r34, %r33, 4;
	neg.s32 	%r44, %r34;
	shl.b32 	%r35, %r42, 6;
	mov.u32 	%r36, _ZZ7mysgemmiiiPKfS0_PfE5aTile;
	add.s32 	%r5, %r36, %r35;
	shl.b32 	%r37, %r40, 2;
	add.s32 	%r6, %r5, %r37;
	mov.u32 	%r38, _ZZ7mysgemmiiiPKfS0_PfE5bTile;
	add.s32 	%r8, %r38, %r37;
	add.s32 	%r7, %r8, %r35;
	mad.lo.s32 	%r43, %r42, %r24, %r4;
	shl.b32 	%r11, %r24, 4;
	mad.lo.s32 	%r41, %r25, %r2, %r40;
	cvta.to.global.u64 	%rd1, %rd3;
	cvta.to.global.u64 	%rd2, %rd4;
	mov.f32 	%f62, 0f00000000;
$L__BB0_2:
	setp.ge.s32 	%p2, %r2, %r23;
	setp.ge.u32 	%p3, %r40, %r25;
	mov.f32 	%f60, 0f00000000;
	or.pred  	%p4, %p2, %p3;
	@%p4 bra 	$L__BB0_4;
	mul.wide.u32 	%rd6, %r41, 4;
	add.s64 	%rd7, %rd1, %rd6;
	ld.global.f32 	%f60, [%rd7];
$L__BB0_4:
	setp.ge.s32 	%p5, %r4, %r24;
	st.shared.f32 	[%r6], %f60;
	setp.ge.u32 	%p6, %r42, %r25;
	mov.f32 	%f61, 0f00000000;
	or.pred  	%p7, %p5, %p6;
	@%p7 bra 	$L__BB0_6;
	mul.wide.u32 	%rd8, %r43, 4;
	add.s64 	%rd9, %rd2, %rd8;
	ld.global.f32 	%f61, [%rd9];
$L__BB0_6:
	st.shared.f32 	[%r7], %f61;
	bar.sync 	0;
	ld.shared.f32 	%f12, [%r5];
	ld.shared.f32 	%f13, [%r8];
	fma.rn.f32 	%f14, %f12, %f13, %f62;
	ld.shared.f32 	%f15, [%r5+4];
	ld.shared.f32 	%f16, [%r8+64];
	fma.rn.f32 	%f17, %f15, %f16, %f14;
	ld.shared.f32 	%f18, [%r5+8];
	ld.shared.f32 	%f19, [%r8+128];
	fma.rn.f32 	%f20, %f18, %f19, %f17;
	ld.shared.f32 	%f21, [%r5+12];
	ld.shared.f32 	%f22, [%r8+192];
	fma.rn.f32 	%f23, %f21, %f22, %f20;
	ld.shared.f32 	%f24, [%r5+16];
	ld.shared.f32 	%f25, [%r8+256];
	fma.rn.f32 	%f26, %f24, %f25, %f23;
	ld.shared.f32 	%f27, [%r5+20];
	ld.shared.f32 	%f28, [%r8+320];
	fma.rn.f32 	%f29, %f27, %f28, %f26;
	ld.shared.f32 	%f30, [%r5+24];
	ld.shared.f32 	%f31, [%r8+384];
	fma.rn.f32 	%f32, %f30, %f31, %f29;
	ld.shared.f32 	%f33, [%r5+28];
	ld.shared.f32 	%f34, [%r8+448];
	fma.rn.f32 	%f35, %f33, %f34, %f32;
	ld.shared.f32 	%f36, [%r5+32];
	ld.shared.f32 	%f37, [%r8+512];
	fma.rn.f32 	%f38, %f36, %f37, %f35;
	ld.shared.f32 	%f39, [%r5+36];
	ld.shared.f32 	%f40, [%r8+576];
	fma.rn.f32 	%f41, %f39, %f40, %f38;
	ld.shared.f32 	%f42, [%r5+40];
	ld.shared.f32 	%f43, [%r8+640];
	fma.rn.f32 	%f44, %f42, %f43, %f41;
	ld.shared.f32 	%f45, [%r5+44];
	ld.shared.f32 	%f46, [%r8+704];
	fma.rn.f32 	%f47, %f45, %f46, %f44;
	ld.shared.f32 	%f48, [%r5+48];
	ld.shared.f32 	%f49, [%r8+768];
	fma.rn.f32 	%f50, %f48, %f49, %f47;
	ld.shared.f32 	%f51, [%r5+52];
	ld.shared.f32 	%f52, [%r8+832];
	fma.rn.f32 	%f53, %f51, %f52, %f50;
	ld.shared.f32 	%f54, [%r5+56];
	ld.shared.f32 	%f55, [%r8+896];
	fma.rn.f32 	%f56, %f54, %f55, %f53;
	ld.shared.f32 	%f57, [%r5+60];
	ld.shared.f32 	%f58, [%r8+960];
	fma.rn.f32 	%f62, %f57, %f58, %f56;
	bar.sync 	0;
	add.s32 	%r44, %r44, 1;
	add.s32 	%r43, %r43, %r11;
	add.s32 	%r42, %r42, 16;
	add.s32 	%r41, %r41, 16;
	add.s32 	%r40, %r40, 16;
	setp.ne.s32 	%p8, %r44, 1;
	@%p8 bra 	$L__BB0_2;
$L__BB0_7:
	setp.ge.s32 	%p9, %r2, %r23;
	setp.ge.s32 	%p10, %r4, %r24;
	or.pred  	%p11, %p9, %p10;
	@%p11 bra 	$L__BB0_9;
	mad.lo.s32 	%r39, %r24, %r2, %r4;
	cvta.to.global.u64 	%rd10, %rd5;
	mul.wide.s32 	%rd11, %r39, 4;
	add.s64 	%rd12, %rd10, %rd11;
	st.global.f32 	[%rd12], %f62;
$L__BB0_9:
	ret;

}


// ===== COMPILED SASS (sm_100) =====

	.target	sm_100

	.elftype	@"ET_EXEC"


//--------------------- .note.nv.tkinfo           --------------------------
	.section	.note.nv.tkinfo,"",@"SHT_NOTE"
	.sectionflags	@"SHF_NOTE_NV_TKINFO"
	.tkinfo
        /*0018*/ 	.word	0x00000002
        /*0030*/ 	.string	""
        /*0030*/ 	.string	"ptxas"
        /*0030*/ 	.string	"Cuda compilation tools, release 13.0, V13.0.88"
        /*0030*/ 	.string	"Build cuda_13.0.r13.0/compiler.36424714_0"
        /*0030*/ 	.string	"-arch sm_100 -m 64 "



//--------------------- .note.nv.cuinfo           --------------------------
	.section	.note.nv.cuinfo,"",@"SHT_NOTE"
	.sectionflags	@"SHF_NOTE_NV_CUINFO"
        /*0018*/ 	.short	0x0002
        /*001a*/ 	.short	0x0064
        /*001c*/ 	.short	0x0082
	.zero		2


//--------------------- .nv.info                  --------------------------
	.section	.nv.info,"",@"SHT_CUDA_INFO"
	.align	4


	//----- nvinfo : EIATTR_REGCOUNT
	.align		4
        /*0000*/ 	.byte	0x04, 0x2f
        /*0002*/ 	.short	(.L_1 - .L_0)
	.align		4
.L_0:
        /*0004*/ 	.word	index@(_Z7mysgemmiiiPKfS0_Pf)
        /*0008*/ 	.word	0x00000020


	//----- nvinfo : EIATTR_FRAME_SIZE
	.align		4
.L_1:
        /*000c*/ 	.byte	0x04, 0x11
        /*000e*/ 	.short	(.L_3 - .L_2)
	.align		4
.L_2:
        /*0010*/ 	.word	index@(_Z7mysgemmiiiPKfS0_Pf)
        /*0014*/ 	.word	0x00000000


	//----- nvinfo : EIATTR_MIN_STACK_SIZE
	.align		4
.L_3:
        /*0018*/ 	.byte	0x04, 0x12
        /*001a*/ 	.short	(.L_5 - .L_4)
	.align		4
.L_4:
        /*001c*/ 	.word	index@(_Z7mysgemmiiiPKfS0_Pf)
        /*0020*/ 	.word	0x00000000
.L_5:


//--------------------- .nv.compat                --------------------------
	.section	.nv.compat,"",@"SHT_CUDA_COMPAT_INFO"
	.align	4
        /*0000*/ 	.byte	0x02, 0x09, 0x00, 0x00, 0x02, 0x02, 0x01, 0x00, 0x02, 0x05, 0x05, 0x00, 0x03, 0x07, 0x01, 0x01
        /*0010*/ 	.byte	0x02, 0x03, 0x00, 0x00, 0x02, 0x06, 0x01, 0x00, 0x04, 0x0b, 0x08, 0x00, 0x09, 0x00, 0x00, 0x00
        /*0020*/ 	.byte	0x00, 0x00, 0x00, 0x00


//--------------------- .nv.info._Z7mysgemmiiiPKfS0_Pf --------------------------
	.section	.nv.info._Z7mysgemmiiiPKfS0_Pf,"",@"SHT_CUDA_INFO"
	.sectionflags	@""
	.align	4


	//----- nvinfo : EIATTR_CUDA_API_VERSION
	.align		4
        /*0000*/ 	.byte	0x04, 0x37
        /*0002*/ 	.short	(.L_7 - .L_6)
.L_6:
        /*0004*/ 	.word	0x00000082


	//----- nvinfo : EIATTR_KPARAM_INFO
	.align		4
.L_7:
        /*0008*/ 	.byte	0x04, 0x17
        /*000a*/ 	.short	(.L_9 - .L_8)
.L_8:
        /*000c*/ 	.word	0x00000000
        /*0010*/ 	.short	0x0005
        /*0012*/ 	.short	0x0020
        /*0014*/ 	.byte	0x00, 0xf5, 0x21, 0x00


	//----- nvinfo : EIATTR_KPARAM_INFO
	.align		4
.L_9:
        /*0018*/ 	.byte	0x04, 0x17
        /*001a*/ 	.short	(.L_11 - .L_10)
.L_10:
        /*001c*/ 	.word	0x00000000
        /*0020*/ 	.short	0x0004
        /*0022*/ 	.short	0x0018
        /*0024*/ 	.byte	0x00, 0xf5, 0x21, 0x00


	//----- nvinfo : EIATTR_KPARAM_INFO
	.align		4
.L_11:
        /*0028*/ 	.byte	0x04, 0x17
        /*002a*/ 	.short	(.L_13 - .L_12)
.L_12:
        /*002c*/ 	.word	0x00000000
        /*0030*/ 	.short	0x0003
        /*0032*/ 	.short	0x0010
        /*0034*/ 	.byte	0x00, 0xf5, 0x21, 0x00


	//----- nvinfo : EIATTR_KPARAM_INFO
	.align		4
.L_13:
        /*0038*/ 	.byte	0x04, 0x17
        /*003a*/ 	.short	(.L_15 - .L_14)
.L_14:
        /*003c*/ 	.word	0x00000000
        /*0040*/ 	.short	0x0002
        /*0042*/ 	.short	0x0008
        /*0044*/ 	.byte	0x00, 0xf0, 0x11, 0x00


	//----- nvinfo : EIATTR_KPARAM_INFO
	.align		4
.L_15:
        /*0048*/ 	.byte	0x04, 0x17
        /*004a*/ 	.short	(.L_17 - .L_16)
.L_16:
        /*004c*/ 	.word	0x00000000
        /*0050*/ 	.short	0x0001
        /*0052*/ 	.short	0x0004
        /*0054*/ 	.byte	0x00, 0xf0, 0x11, 0x00


	//----- nvinfo : EIATTR_KPARAM_INFO
	.align		4
.L_17:
        /*0058*/ 	.byte	0x04, 0x17
        /*005a*/ 	.short	(.L_19 - .L_18)
.L_18:
        /*005c*/ 	.word	0x00000000
        /*0060*/ 	.short	0x0000
        /*0062*/ 	.short	0x0000
        /*0064*/ 	.byte	0x00, 0xf0, 0x11, 0x00


	//----- nvinfo : EIATTR_SPARSE_MMA_MASK
	.align		4
.L_19:
        /*0068*/ 	.byte	0x03, 0x50
        /*006a*/ 	.short	0x0000


	//----- nvinfo : EIATTR_MAXREG_COUNT
	.align		4
        /*006c*/ 	.byte	0x03, 0x1b
        /*006e*/ 	.short	0x00ff


	//----- nvinfo : EIATTR_NUM_BARRIERS
	.align		4
        /*0070*/ 	.byte	0x02, 0x4c
        /*0072*/ 	.byte	0x01
	.zero		1


	//----- nvinfo : EIATTR_MERCURY_ISA_VERSION
	.align		4
        /*0074*/ 	.byte	0x03, 0x5f
        /*0076*/ 	.short	0x0101


	//----- nvinfo : EIATTR_VRC_CTA_INIT_COUNT
	.align		4
        /*0078*/ 	.byte	0x02, 0x4a
	.zero		1
	.zero		1


	//----- nvinfo : EIATTR_EXIT_INSTR_OFFSETS
	.align		4
        /*007c*/ 	.byte	0x04, 0x1c
        /*007e*/ 	.short	(.L_21 - .L_20)


	//   ....[0]....
.L_20:
        /*0080*/ 	.word	0x00000640


	//   ....[1]....
        /*0084*/ 	.word	0x00000690


	//----- nvinfo : EIATTR_CBANK_PARAM_SIZE
	.align		4
.L_21:
        /*0088*/ 	.byte	0x03, 0x19
        /*008a*/ 	.short	0x0028


	//----- nvinfo : EIATTR_PARAM_CBANK
	.align		4
        /*008c*/ 	.byte	0x04, 0x0a
        /*008e*/ 	.short	(.L_23 - .L_22)
	.align		4
.L_22:
        /*0090*/ 	.word	index@(.nv.constant0._Z7mysgemmiiiPKfS0_Pf)
        /*0094*/ 	.short	0x0380
        /*0096*/ 	.short	0x0028


	//----- nvinfo : EIATTR_SW_WAR
	.align		4
.L_23:
        /*0098*/ 	.byte	0x04, 0x36
        /*009a*/ 	.short	(.L_25 - .L_24)
.L_24:
        /*009c*/ 	.word	0x00000008
.L_25:


//--------------------- .nv.callgraph             --------------------------
	.section	.nv.callgraph,"",@"SHT_CUDA_CALLGRAPH"
	.align	4
	.sectionentsize	8
	.align		4
        /*0000*/ 	.word	0x00000000
	.align		4
        /*0004*/ 	.word	0xffffffff
	.align		4
        /*0008*/ 	.word	0x00000000
	.align		4
        /*000c*/ 	.word	0xfffffffe
	.align		4
        /*0010*/ 	.word	0x00000000
	.align		4
        /*0014*/ 	.word	0xfffffffd
	.align		4
        /*0018*/ 	.word	0x00000000
	.align		4
        /*001c*/ 	.word	0xfffffffc


//--------------------- .text._Z7mysgemmiiiPKfS0_Pf --------------------------
	.section	.text._Z7mysgemmiiiPKfS0_Pf,"ax",@progbits
	.align	128
        .global         _Z7mysgemmiiiPKfS0_Pf
        .type           _Z7mysgemmiiiPKfS0_Pf,@function
        .size           _Z7mysgemmiiiPKfS0_Pf,(.L_x_3 - _Z7mysgemmiiiPKfS0_Pf)
        .other          _Z7mysgemmiiiPKfS0_Pf,@"STO_CUDA_ENTRY STV_DEFAULT"
_Z7mysgemmiiiPKfS0_Pf:
.text._Z7mysgemmiiiPKfS0_Pf:
[----:B------:R-:W-:Y:S01]  /*0000*/  LDC R1, c[0x0][0x37c] ;  /* 0x0000df00ff017b82 */ /* 0x000fe20000000800 */
[----:B------:R-:W0:Y:S01]  /*0010*/  LDCU UR6, c[0x0][0x384] ;  /* 0x00007080ff0677ac */ /* 0x000e220008000800 */
[----:B------:R-:W1:Y:S06]  /*0020*/  S2R R3, SR_TID.Y ;  /* 0x0000000000037919 */ /* 0x000e6c0000002200 */
[----:B------:R-:W1:Y:S01]  /*0030*/  LDC R5, c[0x0][0x364] ;  /* 0x0000d900ff057b82 */ /* 0x000e620000000800 */
[----:B------:R-:W-:Y:S01]  /*0040*/  HFMA2 R23, -RZ, RZ, 0, 0 ;  /* 0x00000000ff177431 */ /* 0x000fe200000001ff */
[----:B------:R-:W2:Y:S01]  /*0050*/  LDCU.64 UR8, c[0x0][0x358] ;  /* 0x00006b00ff0877ac */ /* 0x000ea20008000a00 */
[----:B------:R-:W3:Y:S05]  /*0060*/  S2R R6, SR_TID.X ;  /* 0x0000000000067919 */ /* 0x000eea0000002100 */
[----:B------:R-:W1:Y:S08]  /*0070*/  S2UR UR4, SR_CTAID.Y ;  /* 0x00000000000479c3 */ /* 0x000e700000002600 */
[----:B------:R-:W3:Y:S01]  /*0080*/  S2UR UR5, SR_CTAID.X ;  /* 0x00000000000579c3 */ /* 0x000ee20000002500 */
[----:B0-----:R-:W-:-:S04]  /*0090*/  MOV R0, UR6 ;  /* 0x0000000600007c02 */ /* 0x001fc80008000f00 */
[----:B------:R-:W-:-:S03]  /*00a0*/  ISETP.GE.AND P0, PT, R0, -0xe, PT ;  /* 0xfffffff20000780c */ /* 0x000fc60003f06270 */
[----:B------:R-:W3:Y:S01]  /*00b0*/  LDC R7, c[0x0][0x360] ;  /* 0x0000d800ff077b82 */ /* 0x000ee20000000800 */
[----:B-1----:R-:W-:Y:S02]  /*00c0*/  IMAD R5, R5, UR4, R3 ;  /* 0x0000000405057c24 */ /* 0x002fe4000f8e0203 */
[----:B---3--:R-:W-:-:S07]  /*00d0*/  IMAD R7, R7, UR5, R6 ;  /* 0x0000000507077c24 */ /* 0x008fce000f8e0206 */
[----:B--2---:R-:W-:Y:S05]  /*00e0*/  @!P0 BRA `(.L_x_0) ;  /* 0x0000000400488947 */ /* 0x004fea0003800000 */
[----:B------:R-:W0:Y:S01]  /*00f0*/  S2UR UR6, SR_CgaCtaId ;  /* 0x00000000000679c3 */ /* 0x000e220000008800 */
[----:B------:R-:W1:Y:S01]  /*0100*/  LDCU UR7, c[0x0][0x388] ;  /* 0x00007100ff0777ac */ /* 0x000e620008000800 */
[----:B------:R-:W-:Y:S01]  /*0110*/  IADD3 R4, PT, PT, R0, -0x1, RZ ;  /* 0xffffffff00047810 */ /* 0x000fe20007ffe0ff */
[----:B------:R-:W-:Y:S01]  /*0120*/  IMAD R19, R3, R0, R7 ;  /* 0x0000000003137224 */ /* 0x000fe200078e0207 */
[----:B------:R-:W-:Y:S01]  /*0130*/  MOV R23, RZ ;  /* 0x000000ff00177202 */ /* 0x000fe20000000f00 */
[----:B------:R-:W-:Y:S01]  /*0140*/  UMOV UR4, 0x400 ;  /* 0x0000040000047882 */ /* 0x000fe20000000000 */
[----:B------:R-:W-:Y:S01]  /*0150*/  SHF.R.S32.HI R9, RZ, 0x1f, R4 ;  /* 0x0000001fff097819 */ /* 0x000fe20000011404 */
[----:B------:R-:W-:Y:S01]  /*0160*/  UIADD3 UR5, UPT, UPT, UR4, 0x400, URZ ;  /* 0x0000040004057890 */ /* 0x000fe2000fffe0ff */
[----:B------:R-:W2:Y:S01]  /*0170*/  LDC R2, c[0x0][0x384] ;  /* 0x0000e100ff027b82 */ /* 0x000ea20000000800 */
[----:B------:R-:W3:Y:S01]  /*0180*/  LDCU UR11, c[0x0][0x388] ;  /* 0x00007100ff0b77ac */ /* 0x000ee20008000800 */
[----:B------:R-:W-:-:S02]  /*0190*/  LEA.HI R9, R9, R4, RZ, 0x4 ;  /* 0x0000000409097211 */ /* 0x000fc400078f20ff */
[----:B------:R-:W-:Y:S01]  /*01a0*/  MOV R4, R6 ;  /* 0x0000000600047202 */ /* 0x000fe20000000f00 */
[----:B------:R-:W4:Y:S01]  /*01b0*/  LDCU UR10, c[0x0][0x380] ;  /* 0x00007000ff0a77ac */ /* 0x000f220008000800 */
[----:B------:R-:W-:-:S04]  /*01c0*/  SHF.R.S32.HI R9, RZ, 0x4, R9 ;  /* 0x00000004ff097819 */ /* 0x000fc80000011409 */
[----:B------:R-:W-:Y:S01]  /*01d0*/  IADD3 R21, PT, PT, -R9, RZ, RZ ;  /* 0x000000ff09157210 */ /* 0x000fe20007ffe1ff */
[----:B-1----:R-:W-:Y:S01]  /*01e0*/  IMAD R6, R5, UR7, R4 ;  /* 0x0000000705067c24 */ /* 0x002fe2000f8e0204 */
[----:B0-----:R-:W-:Y:S02]  /*01f0*/  ULEA UR5, UR6, UR5, 0x18 ;  /* 0x0000000506057291 */ /* 0x001fe4000f8ec0ff */
[----:B------:R-:W-:-:S04]  /*0200*/  ULEA UR4, UR6, UR4, 0x18 ;  /* 0x0000000406047291 */ /* 0x000fc8000f8ec0ff */
[----:B------:R-:W-:Y:S02]  /*0210*/  LEA R18, R4, UR5, 0x2 ;  /* 0x0000000504127c11 */ /* 0x000fe4000f8e10ff */
[----:B------:R-:W-:-:S03]  /*0220*/  LEA R17, R3, UR4, 0x6 ;  /* 0x0000000403117c11 */ /* 0x000fc6000f8e30ff */
[----:B------:R-:W-:Y:S01]  /*0230*/  IMAD R16, R3, 0x40, R18 ;  /* 0x0000004003107824 */ /* 0x000fe200078e0212 */
[----:B---34-:R-:W-:-:S07]  /*0240*/  LEA R20, R4, R17, 0x2 ;  /* 0x0000001104147211 */ /* 0x018fce00078e10ff */
.L_x_1:
[----:B------:R-:W-:Y:S01]  /*0250*/  ISETP.GE.U32.AND P1, PT, R4, UR11, PT ;  /* 0x0000000b04007c0c */ /* 0x000fe2000bf26070 */
[----:B------:R-:W-:Y:S01]  /*0260*/  HFMA2 R27, -RZ, RZ, 0, 0 ;  /* 0x00000000ff1b7431 */ /* 0x000fe200000001ff */
[----:B------:R-:W-:Y:S02]  /*0270*/  ISETP.GE.U32.AND P0, PT, R3, UR11, PT ;  /* 0x0000000b03007c0c */ /* 0x000fe4000bf06070 */
[----:B--2---:R-:W-:Y:S02]  /*0280*/  MOV R0, R2 ;  /* 0x0000000200007202 */ /* 0x004fe40000000f00 */
[----:B------:R-:W-:Y:S02]  /*0290*/  ISETP.GE.OR P1, PT, R5, UR10, P1 ;  /* 0x0000000a05007c0c */ /* 0x000fe40008f26670 */
[----:B------:R-:W-:Y:S02]  /*02a0*/  ISETP.GE.OR P0, PT, R7, R0, P0 ;  /* 0x000000000700720c */ /* 0x000fe40000706670 */
[----:B------:R-:W-:-:S09]  /*02b0*/  MOV R29, RZ ;  /* 0x000000ff001d7202 */ /* 0x000fd20000000f00 */
[----:B------:R-:W0:Y:S08]  /*02c0*/  @!P1 LDC.64 R10, c[0x0][0x390] ;  /* 0x0000e400ff0a9b82 */ /* 0x000e300000000a00 */
[----:B------:R-:W1:Y:S01]  /*02d0*/  @!P0 LDC.64 R8, c[0x0][0x398] ;  /* 0x0000e600ff088b82 */ /* 0x000e620000000a00 */
[----:B0-----:R-:W-:-:S05]  /*02e0*/  @!P1 IMAD.WIDE.U32 R10, R6, 0x4, R10 ;  /* 0x00000004060a9825 */ /* 0x001fca00078e000a */
[----:B------:R-:W2:Y:S01]  /*02f0*/  @!P1 LDG.E R27, desc[UR8][R10.64] ;  /* 0x000000080a1b9981 */ /* 0x000ea2000c1e1900 */
[----:B-1----:R-:W-:-:S05]  /*0300*/  @!P0 IMAD.WIDE.U32 R8, R19, 0x4, R8 ;  /* 0x0000000413088825 */ /* 0x002fca00078e0008 */
[----:B------:R-:W3:Y:S01]  /*0310*/  @!P0 LDG.E R29, desc[UR8][R8.64] ;  /* 0x00000008081d8981 */ /* 0x000ee2000c1e1900 */
[----:B------:R-:W-:-:S05]  /*0320*/  VIADD R21, R21, 0x1 ;  /* 0x0000000115157836 */ /* 0x000fca0000000000 */
[----:B------:R-:W-:Y:S02]  /*0330*/  ISETP.NE.AND P0, PT, R21, 0x1, PT ;  /* 0x000000011500780c */ /* 0x000fe40003f05270 */
[----:B------:R-:W-:Y:S02]  /*0340*/  IADD3 R3, PT, PT, R3, 0x10, RZ ;  /* 0x0000001003037810 */ /* 0x000fe40007ffe0ff */
[----:B------:R-:W-:Y:S02]  /*0350*/  IADD3 R4, PT, PT, R4, 0x10, RZ ;  /* 0x0000001004047810 */ /* 0x000fe40007ffe0ff */
[----:B------:R-:W-:Y:S02]  /*0360*/  IADD3 R6, PT, PT, R6, 0x10, RZ ;  /* 0x0000001006067810 */ /* 0x000fe40007ffe0ff */
[----:B------:R-:W-:Y:S01]  /*0370*/  LEA R19, R0, R19, 0x4 ;  /* 0x0000001300137211 */ /* 0x000fe200078e20ff */
[----:B--2---:R-:W-:Y:S04]  /*0380*/  STS [R20], R27 ;  /* 0x0000001b14007388 */ /* 0x004fe80000000800 */
[----:B---3--:R-:W-:Y:S01]  /*0390*/  STS [R16], R29 ;  /* 0x0000001d10007388 */ /* 0x008fe20000000800 */
[----:B------:R-:W-:Y:S06]  /*03a0*/  BAR.SYNC.DEFER_BLOCKING 0x0 ;  /* 0x0000000000007b1d */ /* 0x000fec0000010000 */
[----:B------:R-:W-:Y:S04]  /*03b0*/  LDS R22, [R18] ;  /* 0x0000000012167984 */ /* 0x000fe80000000800 */
[----:B------:R-:W0:Y:S04]  /*03c0*/  LDS.128 R12, [R17] ;  /* 0x00000000110c7984 */ /* 0x000e280000000c00 */
[----:B------:R-:W1:Y:S04]  /*03d0*/  LDS R26, [R18+0x40] ;  /* 0x00004000121a7984 */ /* 0x000e680000000800 */
[----:B------:R-:W2:Y:S04]  /*03e0*/  LDS R25, [R18+0x80] ;  /* 0x0000800012197984 */ /* 0x000ea80000000800 */
[----:B------:R-:W3:Y:S04]  /*03f0*/  LDS R24, [R18+0xc0] ;  /* 0x0000c00012187984 */ /* 0x000ee80000000800 */
[----:B------:R-:W-:Y:S04]  /*0400*/  LDS.128 R8, [R17+0x10] ;  /* 0x0000100011087984 */ /* 0x000fe80000000c00 */
[----:B------:R-:W-:Y:S01]  /*0410*/  LDS R27, [R18+0x200] ;  /* 0x00020000121b7984 */ /* 0x000fe20000000800 */
[----:B0-----:R-:W-:-:S03]  /*0420*/  FFMA R12, R12, R22, R23 ;  /* 0x000000160c0c7223 */ /* 0x001fc60000000017 */
[----:B------:R-:W0:Y:S01]  /*0430*/  LDS R23, [R18+0x100] ;  /* 0x0001000012177984 */ /* 0x000e220000000800 */
[----:B-1----:R-:W-:-:S03]  /*0440*/  FFMA R12, R26, R13, R12 ;  /* 0x0000000d1a0c7223 */ /* 0x002fc6000000000c */
[----:B------:R-:W1:Y:S01]  /*0450*/  LDS R22, [R18+0x140] ;  /* 0x0001400012167984 */ /* 0x000e620000000800 */
[----:B--2---:R-:W-:-:S03]  /*0460*/  FFMA R13, R25, R14, R12 ;  /* 0x0000000e190d7223 */ /* 0x004fc6000000000c */
[----:B------:R-:W2:Y:S01]  /*0470*/  LDS R25, [R18+0x180] ;  /* 0x0001800012197984 */ /* 0x000ea20000000800 */
[----:B---3--:R-:W-:-:S03]  /*0480*/  FFMA R13, R24, R15, R13 ;  /* 0x0000000f180d7223 */ /* 0x008fc6000000000d */
[----:B------:R-:W3:Y:S04]  /*0490*/  LDS R26, [R18+0x1c0] ;  /* 0x0001c000121a7984 */ /* 0x000ee80000000800 */
[----:B------:R-:W-:Y:S01]  /*04a0*/  LDS R24, [R18+0x240] ;  /* 0x0002400012187984 */ /* 0x000fe20000000800 */
[----:B0-----:R-:W-:-:S03]  /*04b0*/  FFMA R23, R8, R23, R13 ;  /* 0x0000001708177223 */ /* 0x001fc6000000000d */
[----:B------:R-:W0:Y:S01]  /*04c0*/  LDS.128 R12, [R17+0x20] ;  /* 0x00002000110c7984 */ /* 0x000e220000000c00 */
[----:B-1----:R-:W-:-:S03]  /*04d0*/  FFMA R22, R22, R9, R23 ;  /* 0x0000000916167223 */ /* 0x002fc60000000017 */
[----:B------:R-:W1:Y:S01]  /*04e0*/  LDS R23, [R18+0x280] ;  /* 0x0002800012177984 */ /* 0x000e620000000800 */
[----:B--2---:R-:W-:-:S03]  /*04f0*/  FFMA R25, R25, R10, R22 ;  /* 0x0000000a19197223 */ /* 0x004fc60000000016 */
[----:B------:R-:W2:Y:S01]  /*0500*/  LDS R22, [R18+0x2c0] ;  /* 0x0002c00012167984 */ /* 0x000ea20000000800 */
[----:B---3--:R-:W-:-:S03]  /*0510*/  FFMA R11, R26, R11, R25 ;  /* 0x0000000b1a0b7223 */ /* 0x008fc60000000019 */
[----:B------:R-:W-:Y:S01]  /*0520*/  LDS R25, [R18+0x300] ;  /* 0x0003000012197984 */ /* 0x000fe20000000800 */
[----:B0-----:R-:W-:-:S03]  /*0530*/  FFMA R27, R12, R27, R11 ;  /* 0x0000001b0c1b7223 */ /* 0x001fc6000000000b */
[----:B------:R-:W0:Y:S01]  /*0540*/  LDS.128 R8, [R17+0x30] ;  /* 0x0000300011087984 */ /* 0x000e220000000c00 */
[----:B------:R-:W-:-:S03]  /*0550*/  FFMA R24, R24, R13, R27 ;  /* 0x0000000d18187223 */ /* 0x000fc6000000001b */
[----:B------:R-:W3:Y:S04]  /*0560*/  LDS R27, [R18+0x340] ;  /* 0x00034000121b7984 */ /* 0x000ee80000000800 */
[----:B------:R-:W4:Y:S04]  /*0570*/  LDS R13, [R18+0x380] ;  /* 0x00038000120d7984 */ /* 0x000f280000000800 */
[----:B------:R-:W5:Y:S01]  /*0580*/  LDS R12, [R18+0x3c0] ;  /* 0x0003c000120c7984 */ /* 0x000f620000000800 */
[----:B-1----:R-:W-:-:S04]  /*0590*/  FFMA R23, R23, R14, R24 ;  /* 0x0000000e17177223 */ /* 0x002fc80000000018 */
[----:B--2---:R-:W-:-:S04]  /*05a0*/  FFMA R15, R22, R15, R23 ;  /* 0x0000000f160f7223 */ /* 0x004fc80000000017 */
[----:B0-----:R-:W-:-:S04]  /*05b0*/  FFMA R8, R8, R25, R15 ;  /* 0x0000001908087223 */ /* 0x001fc8000000000f */
[----:B---3--:R-:W-:-:S04]  /*05c0*/  FFMA R8, R27, R9, R8 ;  /* 0x000000091b087223 */ /* 0x008fc80000000008 */
[----:B----4-:R-:W-:-:S04]  /*05d0*/  FFMA R13, R13, R10, R8 ;  /* 0x0000000a0d0d7223 */ /* 0x010fc80000000008 */
[----:B-----5:R-:W-:Y:S01]  /*05e0*/  FFMA R23, R12, R11, R13 ;  /* 0x0000000b0c177223 */ /* 0x020fe2000000000d */
[----:B------:R-:W-:Y:S06]  /*05f0*/  BAR.SYNC.DEFER_BLOCKING 0x0 ;  /* 0x0000000000007b1d */ /* 0x000fec0000010000 */
[----:B------:R-:W-:Y:S05]  /*0600*/  @P0 BRA `(.L_x_1) ;  /* 0xfffffffc00100947 */ /* 0x000fea000383ffff */
.L_x_0:
[----:B------:R-:W0:Y:S01]  /*0610*/  LDCU UR4, c[0x0][0x380] ;  /* 0x00007000ff0477ac */ /* 0x000e220008000800 */
[----:B------:R-:W-:-:S04]  /*0620*/  ISETP.GE.AND P0, PT, R7, R0, PT ;  /* 0x000000000700720c */ /* 0x000fc80003f06270 */
[----:B0-----:R-:W-:-:S13]  /*0630*/  ISETP.GE.OR P0, PT, R5, UR4, P0 ;  /* 0x0000000405007c0c */ /* 0x001fda0008706670 */
[----:B------:R-:W-:Y:S05]  /*0640*/  @P0 EXIT ;  /* 0x000000000000094d */ /* 0x000fea0003800000 */
[----:B------:R-:W0:Y:S01]  /*0650*/  LDC.64 R2, c[0x0][0x3a0] ;  /* 0x0000e800ff027b82 */ /* 0x000e220000000a00 */
[----:B------:R-:W-:-:S04]  /*0660*/  IMAD R5, R5, R0, R7 ;  /* 0x0000000005057224 */ /* 0x000fc800078e0207 */
[----:B0-----:R-:W-:-:S05]  /*0670*/  IMAD.WIDE R2, R5, 0x4, R2 ;  /* 0x0000000405027825 */ /* 0x001fca00078e0202 */
[----:B------:R-:W-:Y:S01]  /*0680*/  STG.E desc[UR8][R2.64], R23 ;  /* 0x0000001702007986 */ /* 0x000fe2000c101908 */
[----:B------:R-:W-:Y:S05]  /*0690*/  EXIT ;  /* 0x000000000000794d */ /* 0x000fea0003800000 */
.L_x_2:
[----:B------:R-:W-:-:S00]  /*06a0*/  BRA `(.L_x_2) ;  /* 0xfffffffc00fc7947 */ /* 0x000fc0000383ffff */
[----:B------:R-:W-:-:S00]  /*06b0*/  NOP ;  /* 0x0000000000007918 */ /* 0x000fc00000000000 */
        /* <DEDUP_REMOVED lines=12> */
.L_x_3:


//--------------------- .nv.shared._Z7mysgemmiiiPKfS0_Pf --------------------------
	.section	.nv.shared._Z7mysgemmiiiPKfS0_Pf,"aw",@nobits
	.sectionflags	@""
	.align	4
.nv.shared._Z7mysgemmiiiPKfS0_Pf:
	.zero		3072


//--------------------- .nv.shared.reserved.0     --------------------------
	.section	.nv.shared.reserved.0,"aw",@nobits
	.weak		__nv_reservedSMEM_offset_0_alias
	.size		__nv_reservedSMEM_offset_0_alias, 0, 64
	.other		__nv_reservedSMEM_offset_0_alias,@"STO_CUDA_RESERVED_SHARED STV_DEFAULT"
__nv_reservedSMEM_offset_0_alias:
	.zero		0
	.zero		64


//--------------------- .nv.constant0._Z7mysgemmiiiPKfS0_Pf --------------------------
	.section	.nv.constant0._Z7mysgemmiiiPKfS0_Pf,"a",@progbits
	.sectionflags	@""
	.align	4
.nv.constant0._Z7mysgemmiiiPKfS0_Pf:
	.zero		936


//--------------------- SYMBOLS --------------------------

	.type		.nv.reservedSmem.offset0,@object
	.size		.nv.reservedSmem.offset0,0x4
	.type		.nv.reservedSmem.cap,@object
	.size		.nv.reservedSmem.cap,0x4
